//
// Generated by NVIDIA NVVM Compiler
//
// Compiler Build ID: CL-36424714
// Cuda compilation tools, release 13.0, V13.0.88
// Based on NVVM 20.0.0
//

.version 9.0
.target sm_100
.address_size 64

	// .globl	_ZN14UVMConsistency21GPU_UVM_Writer_KernelEPViS1_

.visible .entry _ZN14UVMConsistency21GPU_UVM_Writer_KernelEPViS1_(
	.param .u64 .ptr .align 1 _ZN14UVMConsistency21GPU_UVM_Writer_KernelEPViS1__param_0,
	.param .u64 .ptr .align 1 _ZN14UVMConsistency21GPU_UVM_Writer_KernelEPViS1__param_1
)
{
	.reg .pred 	%p<4>;
	.reg .b32 	%r<9>;
	.reg .b64 	%rd<9>;

	ld.param.u64 	%rd5, [_ZN14UVMConsistency21GPU_UVM_Writer_KernelEPViS1__param_0];
	ld.param.u64 	%rd6, [_ZN14UVMConsistency21GPU_UVM_Writer_KernelEPViS1__param_1];
	cvta.to.global.u64 	%rd1, %rd6;
$L__BB0_1:
	ld.volatile.global.u32 	%r3, [%rd1];
	setp.ne.s32 	%p1, %r3, 1;
	@%p1 bra 	$L__BB0_1;
	cvta.to.global.u64 	%rd7, %rd5;
	add.s64 	%rd8, %rd7, 8;
	mov.b32 	%r8, 0;
$L__BB0_3:
	mov.b32 	%r5, 1;
	st.volatile.global.u32 	[%rd8+-8], %r5;
	membar.sys;
	st.volatile.global.u32 	[%rd8+-4], %r5;
	membar.sys;
	st.volatile.global.u32 	[%rd8], %r5;
	membar.sys;
	st.volatile.global.u32 	[%rd8+4], %r5;
	membar.sys;
	add.s32 	%r8, %r8, 4;
	add.s64 	%rd8, %rd8, 16;
	setp.ne.s32 	%p2, %r8, 100;
	@%p2 bra 	$L__BB0_3;
	mov.b32 	%r6, 4;
	st.volatile.global.u32 	[%rd1], %r6;
$L__BB0_5:
	ld.volatile.global.u32 	%r7, [%rd1];
	setp.ne.s32 	%p3, %r7, 5;
	@%p3 bra 	$L__BB0_5;
	ret;

}


// ===== COMPILED SASS (sm_100) =====

	.target	sm_100

	.elftype	@"ET_EXEC"


//--------------------- .note.nv.tkinfo           --------------------------
	.section	.note.nv.tkinfo,"",@"SHT_NOTE"
	.sectionflags	@"SHF_NOTE_NV_TKINFO"
	.tkinfo
        /*0018*/ 	.word	0x00000002
        /*0030*/ 	.string	""
        /*0030*/ 	.string	"ptxas"
        /*0030*/ 	.string	"Cuda compilation tools, release 13.0, V13.0.88"
        /*0030*/ 	.string	"Build cuda_13.0.r13.0/compiler.36424714_0"
        /*0030*/ 	.string	"-arch sm_100 -m 64 "



//--------------------- .note.nv.cuinfo           --------------------------
	.section	.note.nv.cuinfo,"",@"SHT_NOTE"
	.sectionflags	@"SHF_NOTE_NV_CUINFO"
        /*0018*/ 	.short	0x0002
        /*001a*/ 	.short	0x0064
        /*001c*/ 	.short	0x0082
	.zero		2


//--------------------- .nv.info                  --------------------------
	.section	.nv.info,"",@"SHT_CUDA_INFO"
	.align	4


	//----- nvinfo : EIATTR_REGCOUNT
	.align		4
        /*0000*/ 	.byte	0x04, 0x2f
        /*0002*/ 	.short	(.L_1 - .L_0)
	.align		4
.L_0:
        /*0004*/ 	.word	index@(_ZN14UVMConsistency21GPU_UVM_Writer_KernelEPViS1_)
        /*0008*/ 	.word	0x00000008


	//----- nvinfo : EIATTR_FRAME_SIZE
	.align		4
.L_1:
        /*000c*/ 	.byte	0x04, 0x11
        /*000e*/ 	.short	(.L_3 - .L_2)
	.align		4
.L_2:
        /*0010*/ 	.word	index@(_ZN14UVMConsistency21GPU_UVM_Writer_KernelEPViS1_)
        /*0014*/ 	.word	0x00000000


	//----- nvinfo : EIATTR_MIN_STACK_SIZE
	.align		4
.L_3:
        /*0018*/ 	.byte	0x04, 0x12
        /*001a*/ 	.short	(.L_5 - .L_4)
	.align		4
.L_4:
        /*001c*/ 	.word	index@(_ZN14UVMConsistency21GPU_UVM_Writer_KernelEPViS1_)
        /*0020*/ 	.word	0x00000000
.L_5:


//--------------------- .nv.compat                --------------------------
	.section	.nv.compat,"",@"SHT_CUDA_COMPAT_INFO"
	.align	4
        /*0000*/ 	.byte	0x02, 0x09, 0x00, 0x00, 0x02, 0x02, 0x01, 0x00, 0x02, 0x05, 0x05, 0x00, 0x03, 0x07, 0x01, 0x01
        /*0010*/ 	.byte	0x02, 0x03, 0x00, 0x00, 0x02, 0x06, 0x01, 0x00, 0x04, 0x0b, 0x08, 0x00, 0x09, 0x00, 0x00, 0x00
        /*0020*/ 	.byte	0x00, 0x00, 0x00, 0x00


//--------------------- .nv.info._ZN14UVMConsistency21GPU_UVM_Writer_KernelEPViS1_ --------------------------
	.section	.nv.info._ZN14UVMConsistency21GPU_UVM_Writer_KernelEPViS1_,"",@"SHT_CUDA_INFO"
	.sectionflags	@""
	.align	4


	//----- nvinfo : EIATTR_CUDA_API_VERSION
	.align		4
        /*0000*/ 	.byte	0x04, 0x37
        /*0002*/ 	.short	(.L_7 - .L_6)
.L_6:
        /*0004*/ 	.word	0x00000082


	//----- nvinfo : EIATTR_KPARAM_INFO
	.align		4
.L_7:
        /*0008*/ 	.byte	0x04, 0x17
        /*000a*/ 	.short	(.L_9 - .L_8)
.L_8:
        /*000c*/ 	.word	0x00000000
        /*0010*/ 	.short	0x0001
        /*0012*/ 	.short	0x0008
        /*0014*/ 	.byte	0x00, 0xf5, 0x21, 0x00


	//----- nvinfo : EIATTR_KPARAM_INFO
	.align		4
.L_9:
        /*0018*/ 	.byte	0x04, 0x17
        /*001a*/ 	.short	(.L_11 - .L_10)
.L_10:
        /*001c*/ 	.word	0x00000000
        /*0020*/ 	.short	0x0000
        /*0022*/ 	.short	0x0000
        /*0024*/ 	.byte	0x00, 0xf5, 0x21, 0x00


	//----- nvinfo : EIATTR_SPARSE_MMA_MASK
	.align		4
.L_11:
        /*0028*/ 	.byte	0x03, 0x50
        /*002a*/ 	.short	0x0000


	//----- nvinfo : EIATTR_MAXREG_COUNT
	.align		4
        /*002c*/ 	.byte	0x03, 0x1b
        /*002e*/ 	.short	0x00ff


	//----- nvinfo : EIATTR_MERCURY_ISA_VERSION
	.align		4
        /*0030*/ 	.byte	0x03, 0x5f
        /*0032*/ 	.short	0x0101


	//----- nvinfo : EIATTR_VRC_CTA_INIT_COUNT
	.align		4
        /*0034*/ 	.byte	0x02, 0x4a
	.zero		1
	.zero		1


	//----- nvinfo : EIATTR_EXIT_INSTR_OFFSETS
	.align		4
        /*0038*/ 	.byte	0x04, 0x1c
        /*003a*/ 	.short	(.L_13 - .L_12)


	//   ....[0]....
.L_12:
        /*003c*/ 	.word	0x000002d0


	//----- nvinfo : EIATTR_CBANK_PARAM_SIZE
	.align		4
.L_13:
        /*0040*/ 	.byte	0x03, 0x19
        /*0042*/ 	.short	0x0010


	//----- nvinfo : EIATTR_PARAM_CBANK
	.align		4
        /*0044*/ 	.byte	0x04, 0x0a
        /*0046*/ 	.short	(.L_15 - .L_14)
	.align		4
.L_14:
        /*0048*/ 	.word	index@(.nv.constant0._ZN14UVMConsistency21GPU_UVM_Writer_KernelEPViS1_)
        /*004c*/ 	.short	0x0380
        /*004e*/ 	.short	0x0010


	//----- nvinfo : EIATTR_SW_WAR
	.align		4
.L_15:
        /*0050*/ 	.byte	0x04, 0x36
        /*0052*/ 	.short	(.L_17 - .L_16)
.L_16:
        /*0054*/ 	.word	0x00000008
.L_17:


//--------------------- .nv.callgraph             --------------------------
	.section	.nv.callgraph,"",@"SHT_CUDA_CALLGRAPH"
	.align	4
	.sectionentsize	8
	.align		4
        /*0000*/ 	.word	0x00000000
	.align		4
        /*0004*/ 	.word	0xffffffff
	.align		4
        /*0008*/ 	.word	0x00000000
	.align		4
        /*000c*/ 	.word	0xfffffffe
	.align		4
        /*0010*/ 	.word	0x00000000
	.align		4
        /*0014*/ 	.word	0xfffffffd
	.align		4
        /*0018*/ 	.word	0x00000000
	.align		4
        /*001c*/ 	.word	0xfffffffc


//--------------------- .text._ZN14UVMConsistency21GPU_UVM_Writer_KernelEPViS1_ --------------------------
	.section	.text._ZN14UVMConsistency21GPU_UVM_Writer_KernelEPViS1_,"ax",@progbits
	.align	128
        .global         _ZN14UVMConsistency21GPU_UVM_Writer_KernelEPViS1_
        .type           _ZN14UVMConsistency21GPU_UVM_Writer_KernelEPViS1_,@function
        .size           _ZN14UVMConsistency21GPU_UVM_Writer_KernelEPViS1_,(.L_x_4 - _ZN14UVMConsistency21GPU_UVM_Writer_KernelEPViS1_)
        .other          _ZN14UVMConsistency21GPU_UVM_Writer_KernelEPViS1_,@"STO_CUDA_ENTRY STV_DEFAULT"
_ZN14UVMConsistency21GPU_UVM_Writer_KernelEPViS1_:
.text._ZN14UVMConsistency21GPU_UVM_Writer_KernelEPViS1_:
[----:B------:R-:W-:Y:S08]  /*0000*/  LDC R1, c[0x0][0x37c] ;  /* 0x0000df00ff017b82 */ /* 0x000ff00000000800 */
[----:B------:R-:W0:Y:S01]  /*0010*/  LDC.64 R2, c[0x0][0x388] ;  /* 0x0000e200ff027b82 */ /* 0x000e220000000a00 */
[----:B------:R-:W1:Y:S01]  /*0020*/  LDCU.64 UR6, c[0x0][0x358] ;  /* 0x00006b00ff0677ac */ /* 0x000e620008000a00 */
[----:B------:R-:W-:Y:S01]  /*0030*/  NOP ;  /* 0x0000000000007918 */ /* 0x000fe20000000000 */
.L_x_0:
[----:B01----:R-:W2:Y:S02]  /*0040*/  LDG.E.STRONG.SYS R0, desc[UR6][R2.64] ;  /* 0x0000000602007981 */ /* 0x003ea4000c1f5900 */
[----:B--2---:R-:W-:-:S13]  /*0050*/  ISETP.NE.AND P0, PT, R0, 0x1, PT ;  /* 0x000000010000780c */ /* 0x004fda0003f05270 */
[----:B------:R-:W-:Y:S05]  /*0060*/  @P0 BRA `(.L_x_0) ;  /* 0xfffffffc00f40947 */ /* 0x000fea000383ffff */
[----:B------:R-:W0:Y:S01]  /*0070*/  LDCU.64 UR4, c[0x0][0x380] ;  /* 0x00007000ff0477ac */ /* 0x000e220008000a00 */
[----:B------:R-:W-:Y:S01]  /*0080*/  IMAD.MOV.U32 R5, RZ, RZ, 0x1 ;  /* 0x00000001ff057424 */ /* 0x000fe200078e00ff */
[----:B0-----:R-:W-:-:S04]  /*0090*/  UIADD3 UR4, UP0, UPT, UR4, 0x8, URZ ;  /* 0x0000000804047890 */ /* 0x001fc8000ff1e0ff */
[----:B------:R-:W-:Y:S02]  /*00a0*/  UIADD3.X UR5, UPT, UPT, URZ, UR5, URZ, UP0, !UPT ;  /* 0x00000005ff057290 */ /* 0x000fe400087fe4ff */
[----:B------:R-:W-:Y:S01]  /*00b0*/  IMAD.U32 R2, RZ, RZ, UR4 ;  /* 0x00000004ff027e24 */ /* 0x000fe2000f8e00ff */
[----:B------:R-:W-:-:S03]  /*00c0*/  UMOV UR4, URZ ;  /* 0x000000ff00047c82 */ /* 0x000fc60008000000 */
[----:B------:R-:W-:-:S07]  /*00d0*/  MOV R3, UR5 ;  /* 0x0000000500037c02 */ /* 0x000fce0008000f00 */
.L_x_1:
[----:B------:R-:W-:Y:S01]  /*00e0*/  STG.E.STRONG.SYS desc[UR6][R2.64+-0x8], R5 ;  /* 0xfffff80502007986 */ /* 0x000fe2000c115906 */
[----:B------:R-:W-:Y:S06]  /*00f0*/  MEMBAR.SC.SYS ;  /* 0x0000000000007992 */ /* 0x000fec0000003000 */
[----:B------:R-:W-:-:S00]  /*0100*/  ERRBAR ;  /* 0x00000000000079ab */ /* 0x000fc00000000000 */
[----:B------:R-:W-:Y:S06]  /*0110*/  CGAERRBAR ;  /* 0x00000000000075ab */ /* 0x000fec0000000000 */
[----:B------:R-:W-:Y:S04]  /*0120*/  CCTL.IVALL ;  /* 0x00000000ff00798f */ /* 0x000fe80002000000 */
        /* <DEDUP_REMOVED lines=10> */
[----:B------:R0:W-:Y:S01]  /*01d0*/  STG.E.STRONG.SYS desc[UR6][R2.64+0x4], R5 ;  /* 0x0000040502007986 */ /* 0x0001e2000c115906 */
[----:B------:R-:W-:-:S04]  /*01e0*/  UIADD3 UR4, UPT, UPT, UR4, 0x4, URZ ;  /* 0x0000000404047890 */ /* 0x000fc8000fffe0ff */
[----:B------:R-:W-:Y:S01]  /*01f0*/  UISETP.NE.AND UP0, UPT, UR4, 0x64, UPT ;  /* 0x000000640400788c */ /* 0x000fe2000bf05270 */
[----:B------:R-:W-:Y:S06]  /*0200*/  MEMBAR.SC.SYS ;  /* 0x0000000000007992 */ /* 0x000fec0000003000 */
[----:B------:R-:W-:-:S00]  /*0210*/  ERRBAR ;  /* 0x00000000000079ab */ /* 0x000fc00000000000 */
[----:B------:R-:W-:Y:S06]  /*0220*/  CGAERRBAR ;  /* 0x00000000000075ab */ /* 0x000fec0000000000 */
[----:B------:R-:W-:Y:S01]  /*0230*/  CCTL.IVALL ;  /* 0x00000000ff00798f */ /* 0x000fe20002000000 */
[----:B0-----:R-:W-:-:S05]  /*0240*/  IADD3 R2, P0, PT, R2, 0x10, RZ ;  /* 0x0000001002027810 */ /* 0x001fca0007f1e0ff */
[----:B------:R-:W-:Y:S01]  /*0250*/  IMAD.X R3, RZ, RZ, R3, P0 ;  /* 0x000000ffff037224 */ /* 0x000fe200000e0603 */
[----:B------:R-:W-:Y:S07]  /*0260*/  BRA.U UP0, `(.L_x_1) ;  /* 0xfffffffd009c7547 */ /* 0x000fee000b83ffff */
[----:B------:R-:W0:Y:S01]  /*0270*/  LDC.64 R2, c[0x0][0x388] ;  /* 0x0000e200ff027b82 */ /* 0x000e220000000a00 */
[----:B------:R-:W-:-:S05]  /*0280*/  HFMA2 R5, -RZ, RZ, 0, 2.384185791015625e-07 ;  /* 0x00000004ff057431 */ /* 0x000fca00000001ff */
[----:B0-----:R0:W-:Y:S02]  /*0290*/  STG.E.STRONG.SYS desc[UR6][R2.64], R5 ;  /* 0x0000000502007986 */ /* 0x0011e4000c115906 */
.L_x_2:
[----:B------:R-:W2:Y:S02]  /*02a0*/  LDG.E.STRONG.SYS R0, desc[UR6][R2.64] ;  /* 0x0000000602007981 */ /* 0x000ea4000c1f5900 */
[----:B--2---:R-:W-:-:S13]  /*02b0*/  ISETP.NE.AND P0, PT, R0, 0x5, PT ;  /* 0x000000050000780c */ /* 0x004fda0003f05270 */
[----:B------:R-:W-:Y:S05]  /*02c0*/  @P0 BRA `(.L_x_2) ;  /* 0xfffffffc00f40947 */ /* 0x000fea000383ffff */
[----:B------:R-:W-:Y:S05]  /*02d0*/  EXIT ;  /* 0x000000000000794d */ /* 0x000fea0003800000 */
.L_x_3:
[----:B------:R-:W-:-:S00]  /*02e0*/  BRA `(.L_x_3) ;  /* 0xfffffffc00fc7947 */ /* 0x000fc0000383ffff */
[----:B------:R-:W-:-:S00]  /*02f0*/  NOP ;  /* 0x0000000000007918 */ /* 0x000fc00000000000 */
        /* <DEDUP_REMOVED lines=8> */
.L_x_4:


//--------------------- .nv.shared.reserved.0     --------------------------
	.section	.nv.shared.reserved.0,"aw",@nobits
	.weak		__nv_reservedSMEM_offset_0_alias
	.size		__nv_reservedSMEM_offset_0_alias, 0, 64
	.other		__nv_reservedSMEM_offset_0_alias,@"STO_CUDA_RESERVED_SHARED STV_DEFAULT"
__nv_reservedSMEM_offset_0_alias:
	.zero		0
	.zero		64


//--------------------- .nv.constant0._ZN14UVMConsistency21GPU_UVM_Writer_KernelEPViS1_ --------------------------
	.section	.nv.constant0._ZN14UVMConsistency21GPU_UVM_Writer_KernelEPViS1_,"a",@progbits
	.sectionflags	@""
	.align	4
.nv.constant0._ZN14UVMConsistency21GPU_UVM_Writer_KernelEPViS1_:
	.zero		912


//--------------------- SYMBOLS --------------------------

	.type		.nv.reservedSmem.offset0,@object
	.size		.nv.reservedSmem.offset0,0x4
